//
// Generated by NVIDIA NVVM Compiler
//
// Compiler Build ID: CL-36424714
// Cuda compilation tools, release 13.0, V13.0.88
// Based on NVVM 20.0.0
//

.version 9.0
.target sm_100
.address_size 64

	// .globl	_Z17vector_add_kernelPfS_S_i

.visible .entry _Z17vector_add_kernelPfS_S_i(
	.param .u64 .ptr .align 1 _Z17vector_add_kernelPfS_S_i_param_0,
	.param .u64 .ptr .align 1 _Z17vector_add_kernelPfS_S_i_param_1,
	.param .u64 .ptr .align 1 _Z17vector_add_kernelPfS_S_i_param_2,
	.param .u32 _Z17vector_add_kernelPfS_S_i_param_3
)
{
	.reg .pred 	%p<7>;
	.reg .b32 	%r<31>;
	.reg .b32 	%f<16>;
	.reg .b64 	%rd<25>;

	ld.param.u64 	%rd4, [_Z17vector_add_kernelPfS_S_i_param_0];
	ld.param.u64 	%rd5, [_Z17vector_add_kernelPfS_S_i_param_1];
	ld.param.u64 	%rd6, [_Z17vector_add_kernelPfS_S_i_param_2];
	ld.param.u32 	%r12, [_Z17vector_add_kernelPfS_S_i_param_3];
	cvta.to.global.u64 	%rd1, %rd4;
	cvta.to.global.u64 	%rd2, %rd6;
	cvta.to.global.u64 	%rd3, %rd5;
	mov.u32 	%r13, %tid.x;
	mov.u32 	%r14, %ctaid.x;
	mov.u32 	%r15, %ntid.x;
	mad.lo.s32 	%r29, %r14, %r15, %r13;
	mov.u32 	%r16, %nctaid.x;
	mul.lo.s32 	%r2, %r15, %r16;
	setp.ge.s32 	%p1, %r29, %r12;
	@%p1 bra 	$L__BB0_7;
	add.s32 	%r17, %r29, %r2;
	max.s32 	%r18, %r12, %r17;
	setp.lt.s32 	%p2, %r17, %r12;
	selp.u32 	%r19, 1, 0, %p2;
	add.s32 	%r20, %r17, %r19;
	sub.s32 	%r21, %r18, %r20;
	div.u32 	%r22, %r21, %r2;
	add.s32 	%r3, %r22, %r19;
	and.b32  	%r23, %r3, 3;
	setp.eq.s32 	%p3, %r23, 3;
	@%p3 bra 	$L__BB0_4;
	add.s32 	%r24, %r3, 1;
	and.b32  	%r25, %r24, 3;
	neg.s32 	%r27, %r25;
$L__BB0_3:
	.pragma "nounroll";
	mul.wide.s32 	%rd7, %r29, 4;
	add.s64 	%rd8, %rd1, %rd7;
	add.s64 	%rd9, %rd2, %rd7;
	add.s64 	%rd10, %rd3, %rd7;
	ld.global.f32 	%f1, [%rd10];
	ld.global.f32 	%f2, [%rd9];
	add.f32 	%f3, %f1, %f2;
	st.global.f32 	[%rd8], %f3;
	add.s32 	%r29, %r29, %r2;
	add.s32 	%r27, %r27, 1;
	setp.ne.s32 	%p4, %r27, 0;
	@%p4 bra 	$L__BB0_3;
$L__BB0_4:
	setp.lt.u32 	%p5, %r3, 3;
	@%p5 bra 	$L__BB0_7;
	mul.wide.s32 	%rd15, %r2, 4;
	shl.b32 	%r26, %r2, 2;
$L__BB0_6:
	mul.wide.s32 	%rd11, %r29, 4;
	add.s64 	%rd12, %rd3, %rd11;
	ld.global.f32 	%f4, [%rd12];
	add.s64 	%rd13, %rd2, %rd11;
	ld.global.f32 	%f5, [%rd13];
	add.f32 	%f6, %f4, %f5;
	add.s64 	%rd14, %rd1, %rd11;
	st.global.f32 	[%rd14], %f6;
	add.s64 	%rd16, %rd12, %rd15;
	ld.global.f32 	%f7, [%rd16];
	add.s64 	%rd17, %rd13, %rd15;
	ld.global.f32 	%f8, [%rd17];
	add.f32 	%f9, %f7, %f8;
	add.s64 	%rd18, %rd14, %rd15;
	st.global.f32 	[%rd18], %f9;
	add.s64 	%rd19, %rd16, %rd15;
	ld.global.f32 	%f10, [%rd19];
	add.s64 	%rd20, %rd17, %rd15;
	ld.global.f32 	%f11, [%rd20];
	add.f32 	%f12, %f10, %f11;
	add.s64 	%rd21, %rd18, %rd15;
	st.global.f32 	[%rd21], %f12;
	add.s64 	%rd22, %rd19, %rd15;
	ld.global.f32 	%f13, [%rd22];
	add.s64 	%rd23, %rd20, %rd15;
	ld.global.f32 	%f14, [%rd23];
	add.f32 	%f15, %f13, %f14;
	add.s64 	%rd24, %rd21, %rd15;
	st.global.f32 	[%rd24], %f15;
	add.s32 	%r29, %r26, %r29;
	setp.lt.s32 	%p6, %r29, %r12;
	@%p6 bra 	$L__BB0_6;
$L__BB0_7:
	ret;

}


// ===== COMPILED SASS (sm_100) =====

	.target	sm_100

	.elftype	@"ET_EXEC"


//--------------------- .note.nv.tkinfo           --------------------------
	.section	.note.nv.tkinfo,"",@"SHT_NOTE"
	.sectionflags	@"SHF_NOTE_NV_TKINFO"
	.tkinfo
        /*0018*/ 	.word	0x00000002
        /*0030*/ 	.string	""
        /*0030*/ 	.string	"ptxas"
        /*0030*/ 	.string	"Cuda compilation tools, release 13.0, V13.0.88"
        /*0030*/ 	.string	"Build cuda_13.0.r13.0/compiler.36424714_0"
        /*0030*/ 	.string	"-arch sm_100 -m 64 "



//--------------------- .note.nv.cuinfo           --------------------------
	.section	.note.nv.cuinfo,"",@"SHT_NOTE"
	.sectionflags	@"SHF_NOTE_NV_CUINFO"
        /*0018*/ 	.short	0x0002
        /*001a*/ 	.short	0x0064
        /*001c*/ 	.short	0x0082
	.zero		2


//--------------------- .nv.info                  --------------------------
	.section	.nv.info,"",@"SHT_CUDA_INFO"
	.align	4


	//----- nvinfo : EIATTR_REGCOUNT
	.align		4
        /*0000*/ 	.byte	0x04, 0x2f
        /*0002*/ 	.short	(.L_1 - .L_0)
	.align		4
.L_0:
        /*0004*/ 	.word	index@(_Z17vector_add_kernelPfS_S_i)
        /*0008*/ 	.word	0x0000001a


	//----- nvinfo : EIATTR_FRAME_SIZE
	.align		4
.L_1:
        /*000c*/ 	.byte	0x04, 0x11
        /*000e*/ 	.short	(.L_3 - .L_2)
	.align		4
.L_2:
        /*0010*/ 	.word	index@(_Z17vector_add_kernelPfS_S_i)
        /*0014*/ 	.word	0x00000000


	//----- nvinfo : EIATTR_MIN_STACK_SIZE
	.align		4
.L_3:
        /*0018*/ 	.byte	0x04, 0x12
        /*001a*/ 	.short	(.L_5 - .L_4)
	.align		4
.L_4:
        /*001c*/ 	.word	index@(_Z17vector_add_kernelPfS_S_i)
        /*0020*/ 	.word	0x00000000
.L_5:


//--------------------- .nv.compat                --------------------------
	.section	.nv.compat,"",@"SHT_CUDA_COMPAT_INFO"
	.align	4
        /*0000*/ 	.byte	0x02, 0x09, 0x00, 0x00, 0x02, 0x02, 0x01, 0x00, 0x02, 0x05, 0x05, 0x00, 0x03, 0x07, 0x01, 0x01
        /*0010*/ 	.byte	0x02, 0x03, 0x00, 0x00, 0x02, 0x06, 0x01, 0x00, 0x04, 0x0b, 0x08, 0x00, 0x09, 0x00, 0x00, 0x00
        /*0020*/ 	.byte	0x00, 0x00, 0x00, 0x00


//--------------------- .nv.info._Z17vector_add_kernelPfS_S_i --------------------------
	.section	.nv.info._Z17vector_add_kernelPfS_S_i,"",@"SHT_CUDA_INFO"
	.sectionflags	@""
	.align	4


	//----- nvinfo : EIATTR_CUDA_API_VERSION
	.align		4
        /*0000*/ 	.byte	0x04, 0x37
        /*0002*/ 	.short	(.L_7 - .L_6)
.L_6:
        /*0004*/ 	.word	0x00000082


	//----- nvinfo : EIATTR_KPARAM_INFO
	.align		4
.L_7:
        /*0008*/ 	.byte	0x04, 0x17
        /*000a*/ 	.short	(.L_9 - .L_8)
.L_8:
        /*000c*/ 	.word	0x00000000
        /*0010*/ 	.short	0x0003
        /*0012*/ 	.short	0x0018
        /*0014*/ 	.byte	0x00, 0xf0, 0x11, 0x00


	//----- nvinfo : EIATTR_KPARAM_INFO
	.align		4
.L_9:
        /*0018*/ 	.byte	0x04, 0x17
        /*001a*/ 	.short	(.L_11 - .L_10)
.L_10:
        /*001c*/ 	.word	0x00000000
        /*0020*/ 	.short	0x0002
        /*0022*/ 	.short	0x0010
        /*0024*/ 	.byte	0x00, 0xf5, 0x21, 0x00


	//----- nvinfo : EIATTR_KPARAM_INFO
	.align		4
.L_11:
        /*0028*/ 	.byte	0x04, 0x17
        /*002a*/ 	.short	(.L_13 - .L_12)
.L_12:
        /*002c*/ 	.word	0x00000000
        /*0030*/ 	.short	0x0001
        /*0032*/ 	.short	0x0008
        /*0034*/ 	.byte	0x00, 0xf5, 0x21, 0x00


	//----- nvinfo : EIATTR_KPARAM_INFO
	.align		4
.L_13:
        /*0038*/ 	.byte	0x04, 0x17
        /*003a*/ 	.short	(.L_15 - .L_14)
.L_14:
        /*003c*/ 	.word	0x00000000
        /*0040*/ 	.short	0x0000
        /*0042*/ 	.short	0x0000
        /*0044*/ 	.byte	0x00, 0xf5, 0x21, 0x00


	//----- nvinfo : EIATTR_SPARSE_MMA_MASK
	.align		4
.L_15:
        /*0048*/ 	.byte	0x03, 0x50
        /*004a*/ 	.short	0x0000


	//----- nvinfo : EIATTR_MAXREG_COUNT
	.align		4
        /*004c*/ 	.byte	0x03, 0x1b
        /*004e*/ 	.short	0x00ff


	//----- nvinfo : EIATTR_MERCURY_ISA_VERSION
	.align		4
        /*0050*/ 	.byte	0x03, 0x5f
        /*0052*/ 	.short	0x0101


	//----- nvinfo : EIATTR_VRC_CTA_INIT_COUNT
	.align		4
        /*0054*/ 	.byte	0x02, 0x4a
	.zero		1
	.zero		1


	//----- nvinfo : EIATTR_EXIT_INSTR_OFFSETS
	.align		4
        /*0058*/ 	.byte	0x04, 0x1c
        /*005a*/ 	.short	(.L_17 - .L_16)


	//   ....[0]....
.L_16:
        /*005c*/ 	.word	0x00000090


	//   ....[1]....
        /*0060*/ 	.word	0x000003a0


	//   ....[2]....
        /*0064*/ 	.word	0x000005d0


	//----- nvinfo : EIATTR_CRS_STACK_SIZE
	.align		4
.L_17:
        /*0068*/ 	.byte	0x04, 0x1e
        /*006a*/ 	.short	(.L_19 - .L_18)
.L_18:
        /*006c*/ 	.word	0x00000000


	//----- nvinfo : EIATTR_CBANK_PARAM_SIZE
	.align		4
.L_19:
        /*0070*/ 	.byte	0x03, 0x19
        /*0072*/ 	.short	0x001c


	//----- nvinfo : EIATTR_PARAM_CBANK
	.align		4
        /*0074*/ 	.byte	0x04, 0x0a
        /*0076*/ 	.short	(.L_21 - .L_20)
	.align		4
.L_20:
        /*0078*/ 	.word	index@(.nv.constant0._Z17vector_add_kernelPfS_S_i)
        /*007c*/ 	.short	0x0380
        /*007e*/ 	.short	0x001c


	//----- nvinfo : EIATTR_SW_WAR
	.align		4
.L_21:
        /*0080*/ 	.byte	0x04, 0x36
        /*0082*/ 	.short	(.L_23 - .L_22)
.L_22:
        /*0084*/ 	.word	0x00000008
.L_23:


//--------------------- .nv.callgraph             --------------------------
	.section	.nv.callgraph,"",@"SHT_CUDA_CALLGRAPH"
	.align	4
	.sectionentsize	8
	.align		4
        /*0000*/ 	.word	0x00000000
	.align		4
        /*0004*/ 	.word	0xffffffff
	.align		4
        /*0008*/ 	.word	0x00000000
	.align		4
        /*000c*/ 	.word	0xfffffffe
	.align		4
        /*0010*/ 	.word	0x00000000
	.align		4
        /*0014*/ 	.word	0xfffffffd
	.align		4
        /*0018*/ 	.word	0x00000000
	.align		4
        /*001c*/ 	.word	0xfffffffc


//--------------------- .text._Z17vector_add_kernelPfS_S_i --------------------------
	.section	.text._Z17vector_add_kernelPfS_S_i,"ax",@progbits
	.align	128
        .global         _Z17vector_add_kernelPfS_S_i
        .type           _Z17vector_add_kernelPfS_S_i,@function
        .size           _Z17vector_add_kernelPfS_S_i,(.L_x_5 - _Z17vector_add_kernelPfS_S_i)
        .other          _Z17vector_add_kernelPfS_S_i,@"STO_CUDA_ENTRY STV_DEFAULT"
_Z17vector_add_kernelPfS_S_i:
.text._Z17vector_add_kernelPfS_S_i:
[----:B------:R-:W-:Y:S01]  /*0000*/  LDC R1, c[0x0][0x37c] ;  /* 0x0000df00ff017b82 */ /* 0x000fe20000000800 */
[----:B------:R-:W0:Y:S07]  /*0010*/  S2R R3, SR_TID.X ;  /* 0x0000000000037919 */ /* 0x000e2e0000002100 */
[----:B------:R-:W0:Y:S01]  /*0020*/  S2UR UR4, SR_CTAID.X ;  /* 0x00000000000479c3 */ /* 0x000e220000002500 */
[----:B------:R-:W1:Y:S07]  /*0030*/  LDCU UR6, c[0x0][0x398] ;  /* 0x00007300ff0677ac */ /* 0x000e6e0008000800 */
[----:B------:R-:W0:Y:S01]  /*0040*/  LDC R0, c[0x0][0x360] ;  /* 0x0000d800ff007b82 */ /* 0x000e220000000800 */
[----:B------:R-:W2:Y:S01]  /*0050*/  LDCU UR5, c[0x0][0x370] ;  /* 0x00006e00ff0577ac */ /* 0x000ea20008000800 */
[----:B0-----:R-:W-:-:S02]  /*0060*/  IMAD R3, R0, UR4, R3 ;  /* 0x0000000400037c24 */ /* 0x001fc4000f8e0203 */
[----:B--2---:R-:W-:-:S03]  /*0070*/  IMAD R0, R0, UR5, RZ ;  /* 0x0000000500007c24 */ /* 0x004fc6000f8e02ff */
[----:B-1----:R-:W-:-:S13]  /*0080*/  ISETP.GE.AND P0, PT, R3, UR6, PT ;  /* 0x0000000603007c0c */ /* 0x002fda000bf06270 */
[----:B------:R-:W-:Y:S05]  /*0090*/  @P0 EXIT ;  /* 0x000000000000094d */ /* 0x000fea0003800000 */
[----:B------:R-:W0:Y:S01]  /*00a0*/  I2F.U32.RP R8, R0 ;  /* 0x0000000000087306 */ /* 0x000e220000209000 */
[----:B------:R-:W-:Y:S01]  /*00b0*/  IADD3 R2, PT, PT, R0, R3, RZ ;  /* 0x0000000300027210 */ /* 0x000fe20007ffe0ff */
[----:B------:R-:W1:Y:S01]  /*00c0*/  LDCU.64 UR4, c[0x0][0x358] ;  /* 0x00006b00ff0477ac */ /* 0x000e620008000a00 */
[----:B------:R-:W-:Y:S01]  /*00d0*/  IADD3 R9, PT, PT, RZ, -R0, RZ ;  /* 0x80000000ff097210 */ /* 0x000fe20007ffe0ff */
[----:B------:R-:W-:Y:S01]  /*00e0*/  BSSY.RECONVERGENT B0, `(.L_x_0) ;  /* 0x000002b000007945 */ /* 0x000fe20003800200 */
[C---:B------:R-:W-:Y:S02]  /*00f0*/  ISETP.GE.AND P0, PT, R2.reuse, UR6, PT ;  /* 0x0000000602007c0c */ /* 0x040fe4000bf06270 */
[----:B------:R-:W-:Y:S02]  /*0100*/  VIMNMX R7, PT, PT, R2, UR6, !PT ;  /* 0x0000000602077c48 */ /* 0x000fe4000ffe0100 */
[----:B------:R-:W-:Y:S02]  /*0110*/  SEL R6, RZ, 0x1, P0 ;  /* 0x00000001ff067807 */ /* 0x000fe40000000000 */
[----:B------:R-:W-:-:S02]  /*0120*/  ISETP.NE.U32.AND P2, PT, R0, RZ, PT ;  /* 0x000000ff0000720c */ /* 0x000fc40003f45070 */
[----:B------:R-:W-:Y:S01]  /*0130*/  IADD3 R7, PT, PT, R7, -R2, -R6 ;  /* 0x8000000207077210 */ /* 0x000fe20007ffe806 */
[----:B0-----:R-:W0:Y:S02]  /*0140*/  MUFU.RCP R8, R8 ;  /* 0x0000000800087308 */ /* 0x001e240000001000 */
[----:B0-----:R-:W-:-:S06]  /*0150*/  IADD3 R4, PT, PT, R8, 0xffffffe, RZ ;  /* 0x0ffffffe08047810 */ /* 0x001fcc0007ffe0ff */
[----:B------:R0:W2:Y:S02]  /*0160*/  F2I.FTZ.U32.TRUNC.NTZ R5, R4 ;  /* 0x0000000400057305 */ /* 0x0000a4000021f000 */
[----:B0-----:R-:W-:Y:S02]  /*0170*/  HFMA2 R4, -RZ, RZ, 0, 0 ;  /* 0x00000000ff047431 */ /* 0x001fe400000001ff */
[----:B--2---:R-:W-:-:S04]  /*0180*/  IMAD R9, R9, R5, RZ ;  /* 0x0000000509097224 */ /* 0x004fc800078e02ff */
[----:B------:R-:W-:-:S06]  /*0190*/  IMAD.HI.U32 R8, R5, R9, R4 ;  /* 0x0000000905087227 */ /* 0x000fcc00078e0004 */
[----:B------:R-:W-:-:S05]  /*01a0*/  IMAD.HI.U32 R5, R8, R7, RZ ;  /* 0x0000000708057227 */ /* 0x000fca00078e00ff */
[----:B------:R-:W-:-:S05]  /*01b0*/  IADD3 R2, PT, PT, -R5, RZ, RZ ;  /* 0x000000ff05027210 */ /* 0x000fca0007ffe1ff */
[----:B------:R-:W-:-:S05]  /*01c0*/  IMAD R7, R0, R2, R7 ;  /* 0x0000000200077224 */ /* 0x000fca00078e0207 */
[----:B------:R-:W-:-:S13]  /*01d0*/  ISETP.GE.U32.AND P0, PT, R7, R0, PT ;  /* 0x000000000700720c */ /* 0x000fda0003f06070 */
[----:B------:R-:W-:Y:S02]  /*01e0*/  @P0 IADD3 R7, PT, PT, -R0, R7, RZ ;  /* 0x0000000700070210 */ /* 0x000fe40007ffe1ff */
[----:B------:R-:W-:Y:S02]  /*01f0*/  @P0 IADD3 R5, PT, PT, R5, 0x1, RZ ;  /* 0x0000000105050810 */ /* 0x000fe40007ffe0ff */
[----:B------:R-:W-:-:S13]  /*0200*/  ISETP.GE.U32.AND P1, PT, R7, R0, PT ;  /* 0x000000000700720c */ /* 0x000fda0003f26070 */
[----:B------:R-:W-:Y:S02]  /*0210*/  @P1 IADD3 R5, PT, PT, R5, 0x1, RZ ;  /* 0x0000000105051810 */ /* 0x000fe40007ffe0ff */
[----:B------:R-:W-:-:S04]  /*0220*/  @!P2 LOP3.LUT R5, RZ, R0, RZ, 0x33, !PT ;  /* 0x00000000ff05a212 */ /* 0x000fc800078e33ff */
[----:B------:R-:W-:-:S04]  /*0230*/  IADD3 R2, PT, PT, R6, R5, RZ ;  /* 0x0000000506027210 */ /* 0x000fc80007ffe0ff */
[C---:B------:R-:W-:Y:S02]  /*0240*/  LOP3.LUT R4, R2.reuse, 0x3, RZ, 0xc0, !PT ;  /* 0x0000000302047812 */ /* 0x040fe400078ec0ff */
[----:B------:R-:W-:Y:S02]  /*0250*/  ISETP.GE.U32.AND P1, PT, R2, 0x3, PT ;  /* 0x000000030200780c */ /* 0x000fe40003f26070 */
[----:B------:R-:W-:-:S13]  /*0260*/  ISETP.NE.AND P0, PT, R4, 0x3, PT ;  /* 0x000000030400780c */ /* 0x000fda0003f05270 */
[----:B-1----:R-:W-:Y:S05]  /*0270*/  @!P0 BRA `(.L_x_1) ;  /* 0x0000000000448947 */ /* 0x002fea0003800000 */
[----:B------:R-:W0:Y:S01]  /*0280*/  LDC.64 R4, c[0x0][0x390] ;  /* 0x0000e400ff047b82 */ /* 0x000e220000000a00 */
[----:B------:R-:W-:-:S04]  /*0290*/  IADD3 R2, PT, PT, R2, 0x1, RZ ;  /* 0x0000000102027810 */ /* 0x000fc80007ffe0ff */
[----:B------:R-:W-:-:S03]  /*02a0*/  LOP3.LUT R2, R2, 0x3, RZ, 0xc0, !PT ;  /* 0x0000000302027812 */ /* 0x000fc600078ec0ff */
[----:B------:R-:W1:Y:S01]  /*02b0*/  LDC.64 R6, c[0x0][0x380] ;  /* 0x0000e000ff067b82 */ /* 0x000e620000000a00 */
[----:B------:R-:W-:-:S07]  /*02c0*/  IADD3 R2, PT, PT, -R2, RZ, RZ ;  /* 0x000000ff02027210 */ /* 0x000fce0007ffe1ff */
[----:B------:R-:W2:Y:S02]  /*02d0*/  LDC.64 R8, c[0x0][0x388] ;  /* 0x0000e200ff087b82 */ /* 0x000ea40000000a00 */
.L_x_2:
[----:B0-----:R-:W-:-:S04]  /*02e0*/  IMAD.WIDE R12, R3, 0x4, R4 ;  /* 0x00000004030c7825 */ /* 0x001fc800078e0204 */
[C---:B--2---:R-:W-:Y:S02]  /*02f0*/  IMAD.WIDE R14, R3.reuse, 0x4, R8 ;  /* 0x00000004030e7825 */ /* 0x044fe400078e0208 */
[----:B------:R-:W2:Y:S04]  /*0300*/  LDG.E R13, desc[UR4][R12.64] ;  /* 0x000000040c0d7981 */ /* 0x000ea8000c1e1900 */
[----:B------:R-:W2:Y:S01]  /*0310*/  LDG.E R14, desc[UR4][R14.64] ;  /* 0x000000040e0e7981 */ /* 0x000ea2000c1e1900 */
[----:B-1-3--:R-:W-:Y:S01]  /*0320*/  IMAD.WIDE R10, R3, 0x4, R6 ;  /* 0x00000004030a7825 */ /* 0x00afe200078e0206 */
[----:B------:R-:W-:Y:S02]  /*0330*/  IADD3 R2, PT, PT, R2, 0x1, RZ ;  /* 0x0000000102027810 */ /* 0x000fe40007ffe0ff */
[----:B------:R-:W-:-:S02]  /*0340*/  IADD3 R3, PT, PT, R0, R3, RZ ;  /* 0x0000000300037210 */ /* 0x000fc40007ffe0ff */
[----:B------:R-:W-:Y:S01]  /*0350*/  ISETP.NE.AND P0, PT, R2, RZ, PT ;  /* 0x000000ff0200720c */ /* 0x000fe20003f05270 */
[----:B--2---:R-:W-:-:S05]  /*0360*/  FADD R17, R14, R13 ;  /* 0x0000000d0e117221 */ /* 0x004fca0000000000 */
[----:B------:R3:W-:Y:S07]  /*0370*/  STG.E desc[UR4][R10.64], R17 ;  /* 0x000000110a007986 */ /* 0x0007ee000c101904 */
[----:B------:R-:W-:Y:S05]  /*0380*/  @P0 BRA `(.L_x_2) ;  /* 0xfffffffc00d40947 */ /* 0x000fea000383ffff */
.L_x_1:
[----:B------:R-:W-:Y:S05]  /*0390*/  BSYNC.RECONVERGENT B0 ;  /* 0x0000000000007941 */ /* 0x000fea0003800200 */
.L_x_0:
[----:B------:R-:W-:Y:S05]  /*03a0*/  @!P1 EXIT ;  /* 0x000000000000994d */ /* 0x000fea0003800000 */
.L_x_3:
[----:B------:R-:W3:Y:S08]  /*03b0*/  LDC.64 R4, c[0x0][0x388] ;  /* 0x0000e200ff047b82 */ /* 0x000ef00000000a00 */
[----:B------:R-:W0:Y:S01]  /*03c0*/  LDC.64 R6, c[0x0][0x390] ;  /* 0x0000e400ff067b82 */ /* 0x000e220000000a00 */
[----:B---3--:R-:W-:-:S07]  /*03d0*/  IMAD.WIDE R10, R3, 0x4, R4 ;  /* 0x00000004030a7825 */ /* 0x008fce00078e0204 */
[----:B------:R-:W1:Y:S01]  /*03e0*/  LDC.64 R4, c[0x0][0x380] ;  /* 0x0000e000ff047b82 */ /* 0x000e620000000a00 */
[----:B--2---:R-:W2:Y:S01]  /*03f0*/  LDG.E R2, desc[UR4][R10.64] ;  /* 0x000000040a027981 */ /* 0x004ea2000c1e1900 */
[----:B0-----:R-:W-:-:S05]  /*0400*/  IMAD.WIDE R12, R3, 0x4, R6 ;  /* 0x00000004030c7825 */ /* 0x001fca00078e0206 */
[----:B------:R-:W2:Y:S01]  /*0410*/  LDG.E R7, desc[UR4][R12.64] ;  /* 0x000000040c077981 */ /* 0x000ea2000c1e1900 */
[----:B-1----:R-:W-:-:S04]  /*0420*/  IMAD.WIDE R16, R3, 0x4, R4 ;  /* 0x0000000403107825 */ /* 0x002fc800078e0204 */
[----:B------:R-:W-:-:S04]  /*0430*/  IMAD.WIDE R4, R0, 0x4, R10 ;  /* 0x0000000400047825 */ /* 0x000fc800078e020a */
[----:B--2---:R-:W-:Y:S01]  /*0440*/  FADD R19, R2, R7 ;  /* 0x0000000702137221 */ /* 0x004fe20000000000 */
[----:B------:R-:W-:-:S04]  /*0450*/  IMAD.WIDE R6, R0, 0x4, R12 ;  /* 0x0000000400067825 */ /* 0x000fc800078e020c */
[----:B------:R0:W-:Y:S04]  /*0460*/  STG.E desc[UR4][R16.64], R19 ;  /* 0x0000001310007986 */ /* 0x0001e8000c101904 */
[----:B------:R-:W2:Y:S04]  /*0470*/  LDG.E R2, desc[UR4][R4.64] ;  /* 0x0000000404027981 */ /* 0x000ea8000c1e1900 */
[----:B------:R-:W2:Y:S01]  /*0480*/  LDG.E R15, desc[UR4][R6.64] ;  /* 0x00000004060f7981 */ /* 0x000ea2000c1e1900 */
[----:B------:R-:W-:-:S04]  /*0490*/  IMAD.WIDE R8, R0, 0x4, R16 ;  /* 0x0000000400087825 */ /* 0x000fc800078e0210 */
[----:B------:R-:W-:-:S04]  /*04a0*/  IMAD.WIDE R10, R0, 0x4, R4 ;  /* 0x00000004000a7825 */ /* 0x000fc800078e0204 */
[----:B------:R-:W-:-:S04]  /*04b0*/  IMAD.WIDE R12, R0, 0x4, R6 ;  /* 0x00000004000c7825 */ /* 0x000fc800078e0206 */
[----:B--2---:R-:W-:-:S05]  /*04c0*/  FADD R21, R2, R15 ;  /* 0x0000000f02157221 */ /* 0x004fca0000000000 */
        /* <DEDUP_REMOVED lines=8> */
[----:B------:R-:W1:Y:S04]  /*0550*/  LDG.E R4, desc[UR4][R4.64] ;  /* 0x0000000404047981 */ /* 0x000e68000c1e1900 */
[----:B------:R-:W1:Y:S01]  /*0560*/  LDG.E R7, desc[UR4][R6.64] ;  /* 0x0000000406077981 */ /* 0x000e62000c1e1900 */
[C---:B0-----:R-:W-:Y:S01]  /*0570*/  IMAD.WIDE R16, R0.reuse, 0x4, R14 ;  /* 0x0000000400107825 */ /* 0x041fe200078e020e */
[----:B------:R-:W-:-:S04]  /*0580*/  LEA R3, R0, R3, 0x2 ;  /* 0x0000000300037211 */ /* 0x000fc800078e10ff */
[----:B------:R-:W-:Y:S01]  /*0590*/  ISETP.GE.AND P0, PT, R3, UR6, PT ;  /* 0x0000000603007c0c */ /* 0x000fe2000bf06270 */
[----:B-1----:R-:W-:-:S05]  /*05a0*/  FADD R9, R4, R7 ;  /* 0x0000000704097221 */ /* 0x002fca0000000000 */
[----:B------:R2:W-:Y:S07]  /*05b0*/  STG.E desc[UR4][R16.64], R9 ;  /* 0x0000000910007986 */ /* 0x0005ee000c101904 */
[----:B------:R-:W-:Y:S05]  /*05c0*/  @!P0 BRA `(.L_x_3) ;  /* 0xfffffffc00788947 */ /* 0x000fea000383ffff */
[----:B------:R-:W-:Y:S05]  /*05d0*/  EXIT ;  /* 0x000000000000794d */ /* 0x000fea0003800000 */
.L_x_4:
[----:B------:R-:W-:-:S00]  /*05e0*/  BRA `(.L_x_4) ;  /* 0xfffffffc00fc7947 */ /* 0x000fc0000383ffff */
[----:B------:R-:W-:-:S00]  /*05f0*/  NOP ;  /* 0x0000000000007918 */ /* 0x000fc00000000000 */
        /* <DEDUP_REMOVED lines=8> */
.L_x_5:


//--------------------- .nv.shared.reserved.0     --------------------------
	.section	.nv.shared.reserved.0,"aw",@nobits
	.weak		__nv_reservedSMEM_offset_0_alias
	.size		__nv_reservedSMEM_offset_0_alias, 0, 64
	.other		__nv_reservedSMEM_offset_0_alias,@"STO_CUDA_RESERVED_SHARED STV_DEFAULT"
__nv_reservedSMEM_offset_0_alias:
	.zero		0
	.zero		64


//--------------------- .nv.constant0._Z17vector_add_kernelPfS_S_i --------------------------
	.section	.nv.constant0._Z17vector_add_kernelPfS_S_i,"a",@progbits
	.sectionflags	@""
	.align	4
.nv.constant0._Z17vector_add_kernelPfS_S_i:
	.zero		924


//--------------------- SYMBOLS --------------------------

	.type		.nv.reservedSmem.offset0,@object
	.size		.nv.reservedSmem.offset0,0x4
